//
// Generated by NVIDIA NVVM Compiler
//
// Compiler Build ID: CL-36424714
// Cuda compilation tools, release 13.0, V13.0.88
// Based on NVVM 20.0.0
//

.version 9.0
.target sm_100
.address_size 64

	// .globl	_Z21computeRowConvolutionPiPKiS1_iii
.const .align 4 .b8 d_C_const[36];

.visible .entry _Z21computeRowConvolutionPiPKiS1_iii(
	.param .u64 .ptr .align 1 _Z21computeRowConvolutionPiPKiS1_iii_param_0,
	.param .u64 .ptr .align 1 _Z21computeRowConvolutionPiPKiS1_iii_param_1,
	.param .u64 .ptr .align 1 _Z21computeRowConvolutionPiPKiS1_iii_param_2,
	.param .u32 _Z21computeRowConvolutionPiPKiS1_iii_param_3,
	.param .u32 _Z21computeRowConvolutionPiPKiS1_iii_param_4,
	.param .u32 _Z21computeRowConvolutionPiPKiS1_iii_param_5
)
{
	.reg .pred 	%p<23>;
	.reg .b32 	%r<123>;
	.reg .b64 	%rd<45>;

	ld.param.u64 	%rd4, [_Z21computeRowConvolutionPiPKiS1_iii_param_0];
	ld.param.u64 	%rd5, [_Z21computeRowConvolutionPiPKiS1_iii_param_1];
	ld.param.u64 	%rd6, [_Z21computeRowConvolutionPiPKiS1_iii_param_2];
	ld.param.u32 	%r13, [_Z21computeRowConvolutionPiPKiS1_iii_param_3];
	ld.param.u32 	%r14, [_Z21computeRowConvolutionPiPKiS1_iii_param_4];
	ld.param.u32 	%r15, [_Z21computeRowConvolutionPiPKiS1_iii_param_5];
	cvta.to.global.u64 	%rd1, %rd5;
	cvta.to.global.u64 	%rd2, %rd6;
	cvta.to.global.u64 	%rd3, %rd4;
	mov.u32 	%r16, %ctaid.x;
	mov.u32 	%r17, %ntid.x;
	mov.u32 	%r18, %tid.x;
	mad.lo.s32 	%r1, %r16, %r17, %r18;
	setp.ge.s32 	%p1, %r1, %r15;
	@%p1 bra 	$L__BB0_11;
	add.s32 	%r2, %r15, -1;
	add.s32 	%r3, %r14, -1;
	setp.ne.s32 	%p2, %r13, %r3;
	@%p2 bra 	$L__BB0_3;
	max.s32 	%r35, %r1, 1;
	add.s32 	%r36, %r35, -1;
	setp.gt.s32 	%p6, %r35, %r15;
	selp.b32 	%r37, %r2, %r36, %p6;
	mul.wide.s32 	%rd13, %r37, 4;
	add.s64 	%rd14, %rd1, %rd13;
	ld.global.u32 	%r38, [%rd14];
	ld.const.u32 	%r39, [d_C_const];
	mul.lo.s32 	%r40, %r39, %r38;
	max.s32 	%r41, %r1, 0;
	setp.lt.s32 	%p7, %r41, %r15;
	selp.b32 	%r42, %r41, %r2, %p7;
	mul.wide.s32 	%rd15, %r42, 4;
	add.s64 	%rd16, %rd1, %rd15;
	ld.global.u32 	%r43, [%rd16];
	ld.const.u32 	%r44, [d_C_const+4];
	mad.lo.s32 	%r45, %r44, %r43, %r40;
	max.s32 	%r46, %r1, -1;
	add.s32 	%r47, %r46, 1;
	setp.lt.s32 	%p8, %r47, %r15;
	selp.b32 	%r48, %r47, %r2, %p8;
	mul.wide.s32 	%rd17, %r48, 4;
	add.s64 	%rd18, %rd1, %rd17;
	ld.global.u32 	%r49, [%rd18];
	ld.const.u32 	%r50, [d_C_const+8];
	mad.lo.s32 	%r120, %r50, %r49, %r45;
	bra.uni 	$L__BB0_4;
$L__BB0_3:
	max.s32 	%r19, %r1, 1;
	add.s32 	%r20, %r19, -1;
	setp.gt.s32 	%p3, %r19, %r15;
	selp.b32 	%r21, %r2, %r20, %p3;
	mul.wide.s32 	%rd7, %r21, 4;
	add.s64 	%rd8, %rd1, %rd7;
	ld.global.u32 	%r22, [%rd8];
	ld.const.u32 	%r23, [d_C_const];
	mul.lo.s32 	%r24, %r23, %r22;
	max.s32 	%r25, %r1, 0;
	setp.lt.s32 	%p4, %r25, %r15;
	selp.b32 	%r26, %r25, %r2, %p4;
	mul.wide.s32 	%rd9, %r26, 4;
	add.s64 	%rd10, %rd1, %rd9;
	ld.global.u32 	%r27, [%rd10];
	ld.const.u32 	%r28, [d_C_const+4];
	mad.lo.s32 	%r29, %r28, %r27, %r24;
	max.s32 	%r30, %r1, -1;
	add.s32 	%r31, %r30, 1;
	setp.lt.s32 	%p5, %r31, %r15;
	selp.b32 	%r32, %r31, %r2, %p5;
	mul.wide.s32 	%rd11, %r32, 4;
	add.s64 	%rd12, %rd1, %rd11;
	ld.global.u32 	%r33, [%rd12];
	ld.const.u32 	%r34, [d_C_const+8];
	mad.lo.s32 	%r120, %r34, %r33, %r29;
$L__BB0_4:
	setp.eq.s32 	%p9, %r13, %r3;
	@%p9 bra 	$L__BB0_6;
	max.s32 	%r51, %r1, 1;
	add.s32 	%r52, %r51, -1;
	setp.gt.s32 	%p10, %r51, %r15;
	selp.b32 	%r53, %r2, %r52, %p10;
	mul.wide.s32 	%rd19, %r53, 4;
	add.s64 	%rd20, %rd2, %rd19;
	ld.global.u32 	%r54, [%rd20];
	ld.const.u32 	%r55, [d_C_const+12];
	mad.lo.s32 	%r56, %r55, %r54, %r120;
	max.s32 	%r57, %r1, 0;
	setp.lt.s32 	%p11, %r57, %r15;
	selp.b32 	%r58, %r57, %r2, %p11;
	mul.wide.s32 	%rd21, %r58, 4;
	add.s64 	%rd22, %rd2, %rd21;
	ld.global.u32 	%r59, [%rd22];
	ld.const.u32 	%r60, [d_C_const+16];
	mad.lo.s32 	%r61, %r60, %r59, %r56;
	max.s32 	%r62, %r1, -1;
	add.s32 	%r63, %r62, 1;
	setp.lt.s32 	%p12, %r63, %r15;
	selp.b32 	%r64, %r63, %r2, %p12;
	mul.wide.s32 	%rd23, %r64, 4;
	add.s64 	%rd24, %rd2, %rd23;
	ld.global.u32 	%r65, [%rd24];
	ld.const.u32 	%r66, [d_C_const+20];
	mad.lo.s32 	%r121, %r66, %r65, %r61;
	bra.uni 	$L__BB0_7;
$L__BB0_6:
	max.s32 	%r67, %r1, 1;
	add.s32 	%r68, %r67, -1;
	setp.gt.s32 	%p13, %r67, %r15;
	selp.b32 	%r69, %r2, %r68, %p13;
	mul.wide.s32 	%rd25, %r69, 4;
	add.s64 	%rd26, %rd2, %rd25;
	ld.global.u32 	%r70, [%rd26];
	ld.const.u32 	%r71, [d_C_const+12];
	mad.lo.s32 	%r72, %r71, %r70, %r120;
	max.s32 	%r73, %r1, 0;
	setp.lt.s32 	%p14, %r73, %r15;
	selp.b32 	%r74, %r73, %r2, %p14;
	mul.wide.s32 	%rd27, %r74, 4;
	add.s64 	%rd28, %rd2, %rd27;
	ld.global.u32 	%r75, [%rd28];
	ld.const.u32 	%r76, [d_C_const+16];
	mad.lo.s32 	%r77, %r76, %r75, %r72;
	max.s32 	%r78, %r1, -1;
	add.s32 	%r79, %r78, 1;
	setp.lt.s32 	%p15, %r79, %r15;
	selp.b32 	%r80, %r79, %r2, %p15;
	mul.wide.s32 	%rd29, %r80, 4;
	add.s64 	%rd30, %rd2, %rd29;
	ld.global.u32 	%r81, [%rd30];
	ld.const.u32 	%r82, [d_C_const+20];
	mad.lo.s32 	%r121, %r82, %r81, %r77;
$L__BB0_7:
	setp.eq.s32 	%p16, %r13, %r3;
	@%p16 bra 	$L__BB0_9;
	mad.lo.s32 	%r83, %r15, %r13, %r15;
	max.s32 	%r84, %r1, 1;
	add.s32 	%r85, %r84, -1;
	setp.gt.s32 	%p17, %r84, %r15;
	selp.b32 	%r86, %r2, %r85, %p17;
	add.s32 	%r87, %r86, %r83;
	mul.wide.s32 	%rd31, %r87, 4;
	add.s64 	%rd32, %rd3, %rd31;
	ld.global.u32 	%r88, [%rd32];
	ld.const.u32 	%r89, [d_C_const+24];
	mad.lo.s32 	%r90, %r89, %r88, %r121;
	max.s32 	%r91, %r1, 0;
	setp.lt.s32 	%p18, %r91, %r15;
	selp.b32 	%r92, %r91, %r2, %p18;
	add.s32 	%r93, %r92, %r83;
	mul.wide.s32 	%rd33, %r93, 4;
	add.s64 	%rd34, %rd3, %rd33;
	ld.global.u32 	%r94, [%rd34];
	ld.const.u32 	%r95, [d_C_const+28];
	mad.lo.s32 	%r96, %r95, %r94, %r90;
	max.s32 	%r97, %r1, -1;
	add.s32 	%r98, %r97, 1;
	setp.lt.s32 	%p19, %r98, %r15;
	selp.b32 	%r99, %r98, %r2, %p19;
	add.s32 	%r100, %r99, %r83;
	mul.wide.s32 	%rd35, %r100, 4;
	add.s64 	%rd36, %rd3, %rd35;
	ld.global.u32 	%r101, [%rd36];
	ld.const.u32 	%r102, [d_C_const+32];
	mad.lo.s32 	%r122, %r102, %r101, %r96;
	bra.uni 	$L__BB0_10;
$L__BB0_9:
	max.s32 	%r103, %r1, 1;
	add.s32 	%r104, %r103, -1;
	setp.gt.s32 	%p20, %r103, %r15;
	selp.b32 	%r105, %r2, %r104, %p20;
	mul.wide.s32 	%rd37, %r105, 4;
	add.s64 	%rd38, %rd2, %rd37;
	ld.global.u32 	%r106, [%rd38];
	ld.const.u32 	%r107, [d_C_const+24];
	mad.lo.s32 	%r108, %r107, %r106, %r121;
	max.s32 	%r109, %r1, 0;
	setp.lt.s32 	%p21, %r109, %r15;
	selp.b32 	%r110, %r109, %r2, %p21;
	mul.wide.s32 	%rd39, %r110, 4;
	add.s64 	%rd40, %rd2, %rd39;
	ld.global.u32 	%r111, [%rd40];
	ld.const.u32 	%r112, [d_C_const+28];
	mad.lo.s32 	%r113, %r112, %r111, %r108;
	max.s32 	%r114, %r1, -1;
	add.s32 	%r115, %r114, 1;
	setp.lt.s32 	%p22, %r115, %r15;
	selp.b32 	%r116, %r115, %r2, %p22;
	mul.wide.s32 	%rd41, %r116, 4;
	add.s64 	%rd42, %rd2, %rd41;
	ld.global.u32 	%r117, [%rd42];
	ld.const.u32 	%r118, [d_C_const+32];
	mad.lo.s32 	%r122, %r118, %r117, %r113;
$L__BB0_10:
	mad.lo.s32 	%r119, %r15, %r13, %r1;
	mul.wide.s32 	%rd43, %r119, 4;
	add.s64 	%rd44, %rd3, %rd43;
	st.global.u32 	[%rd44], %r122;
$L__BB0_11:
	ret;

}


// ===== COMPILED SASS (sm_100) =====

	.target	sm_100

	.elftype	@"ET_EXEC"


//--------------------- .note.nv.tkinfo           --------------------------
	.section	.note.nv.tkinfo,"",@"SHT_NOTE"
	.sectionflags	@"SHF_NOTE_NV_TKINFO"
	.tkinfo
        /*0018*/ 	.word	0x00000002
        /*0030*/ 	.string	""
        /*0030*/ 	.string	"ptxas"
        /*0030*/ 	.string	"Cuda compilation tools, release 13.0, V13.0.88"
        /*0030*/ 	.string	"Build cuda_13.0.r13.0/compiler.36424714_0"
        /*0030*/ 	.string	"-arch sm_100 -m 64 "



//--------------------- .note.nv.cuinfo           --------------------------
	.section	.note.nv.cuinfo,"",@"SHT_NOTE"
	.sectionflags	@"SHF_NOTE_NV_CUINFO"
        /*0018*/ 	.short	0x0002
        /*001a*/ 	.short	0x0064
        /*001c*/ 	.short	0x0082
	.zero		2


//--------------------- .nv.info                  --------------------------
	.section	.nv.info,"",@"SHT_CUDA_INFO"
	.align	4


	//----- nvinfo : EIATTR_REGCOUNT
	.align		4
        /*0000*/ 	.byte	0x04, 0x2f
        /*0002*/ 	.short	(.L_2 - .L_1)
	.align		4
.L_1:
        /*0004*/ 	.word	index@(_Z21computeRowConvolutionPiPKiS1_iii)
        /*0008*/ 	.word	0x0000001a


	//----- nvinfo : EIATTR_FRAME_SIZE
	.align		4
.L_2:
        /*000c*/ 	.byte	0x04, 0x11
        /*000e*/ 	.short	(.L_4 - .L_3)
	.align		4
.L_3:
        /*0010*/ 	.word	index@(_Z21computeRowConvolutionPiPKiS1_iii)
        /*0014*/ 	.word	0x00000000


	//----- nvinfo : EIATTR_MIN_STACK_SIZE
	.align		4
.L_4:
        /*0018*/ 	.byte	0x04, 0x12
        /*001a*/ 	.short	(.L_6 - .L_5)
	.align		4
.L_5:
        /*001c*/ 	.word	index@(_Z21computeRowConvolutionPiPKiS1_iii)
        /*0020*/ 	.word	0x00000000
.L_6:


//--------------------- .nv.compat                --------------------------
	.section	.nv.compat,"",@"SHT_CUDA_COMPAT_INFO"
	.align	4
        /*0000*/ 	.byte	0x02, 0x09, 0x00, 0x00, 0x02, 0x02, 0x01, 0x00, 0x02, 0x05, 0x05, 0x00, 0x03, 0x07, 0x01, 0x01
        /*0010*/ 	.byte	0x02, 0x03, 0x00, 0x00, 0x02, 0x06, 0x01, 0x00, 0x04, 0x0b, 0x08, 0x00, 0x09, 0x00, 0x00, 0x00
        /*0020*/ 	.byte	0x00, 0x00, 0x00, 0x00


//--------------------- .nv.info._Z21computeRowConvolutionPiPKiS1_iii --------------------------
	.section	.nv.info._Z21computeRowConvolutionPiPKiS1_iii,"",@"SHT_CUDA_INFO"
	.sectionflags	@""
	.align	4


	//----- nvinfo : EIATTR_CUDA_API_VERSION
	.align		4
        /*0000*/ 	.byte	0x04, 0x37
        /*0002*/ 	.short	(.L_8 - .L_7)
.L_7:
        /*0004*/ 	.word	0x00000082


	//----- nvinfo : EIATTR_KPARAM_INFO
	.align		4
.L_8:
        /*0008*/ 	.byte	0x04, 0x17
        /*000a*/ 	.short	(.L_10 - .L_9)
.L_9:
        /*000c*/ 	.word	0x00000000
        /*0010*/ 	.short	0x0005
        /*0012*/ 	.short	0x0020
        /*0014*/ 	.byte	0x00, 0xf0, 0x11, 0x00


	//----- nvinfo : EIATTR_KPARAM_INFO
	.align		4
.L_10:
        /*0018*/ 	.byte	0x04, 0x17
        /*001a*/ 	.short	(.L_12 - .L_11)
.L_11:
        /*001c*/ 	.word	0x00000000
        /*0020*/ 	.short	0x0004
        /*0022*/ 	.short	0x001c
        /*0024*/ 	.byte	0x00, 0xf0, 0x11, 0x00


	//----- nvinfo : EIATTR_KPARAM_INFO
	.align		4
.L_12:
        /*0028*/ 	.byte	0x04, 0x17
        /*002a*/ 	.short	(.L_14 - .L_13)
.L_13:
        /*002c*/ 	.word	0x00000000
        /*0030*/ 	.short	0x0003
        /*0032*/ 	.short	0x0018
        /*0034*/ 	.byte	0x00, 0xf0, 0x11, 0x00


	//----- nvinfo : EIATTR_KPARAM_INFO
	.align		4
.L_14:
        /*0038*/ 	.byte	0x04, 0x17
        /*003a*/ 	.short	(.L_16 - .L_15)
.L_15:
        /*003c*/ 	.word	0x00000000
        /*0040*/ 	.short	0x0002
        /*0042*/ 	.short	0x0010
        /*0044*/ 	.byte	0x00, 0xf5, 0x21, 0x00


	//----- nvinfo : EIATTR_KPARAM_INFO
	.align		4
.L_16:
        /*0048*/ 	.byte	0x04, 0x17
        /*004a*/ 	.short	(.L_18 - .L_17)
.L_17:
        /*004c*/ 	.word	0x00000000
        /*0050*/ 	.short	0x0001
        /*0052*/ 	.short	0x0008
        /*0054*/ 	.byte	0x00, 0xf5, 0x21, 0x00


	//----- nvinfo : EIATTR_KPARAM_INFO
	.align		4
.L_18:
        /*0058*/ 	.byte	0x04, 0x17
        /*005a*/ 	.short	(.L_20 - .L_19)
.L_19:
        /*005c*/ 	.word	0x00000000
        /*0060*/ 	.short	0x0000
        /*0062*/ 	.short	0x0000
        /*0064*/ 	.byte	0x00, 0xf5, 0x21, 0x00


	//----- nvinfo : EIATTR_SPARSE_MMA_MASK
	.align		4
.L_20:
        /*0068*/ 	.byte	0x03, 0x50
        /*006a*/ 	.short	0x0000


	//----- nvinfo : EIATTR_MAXREG_COUNT
	.align		4
        /*006c*/ 	.byte	0x03, 0x1b
        /*006e*/ 	.short	0x00ff


	//----- nvinfo : EIATTR_MERCURY_ISA_VERSION
	.align		4
        /*0070*/ 	.byte	0x03, 0x5f
        /*0072*/ 	.short	0x0101


	//----- nvinfo : EIATTR_VRC_CTA_INIT_COUNT
	.align		4
        /*0074*/ 	.byte	0x02, 0x4a
	.zero		1
	.zero		1


	//----- nvinfo : EIATTR_EXIT_INSTR_OFFSETS
	.align		4
        /*0078*/ 	.byte	0x04, 0x1c
        /*007a*/ 	.short	(.L_22 - .L_21)


	//   ....[0]....
.L_21:
        /*007c*/ 	.word	0x00000070


	//   ....[1]....
        /*0080*/ 	.word	0x00000630


	//----- nvinfo : EIATTR_CBANK_PARAM_SIZE
	.align		4
.L_22:
        /*0084*/ 	.byte	0x03, 0x19
        /*0086*/ 	.short	0x0024


	//----- nvinfo : EIATTR_PARAM_CBANK
	.align		4
        /*0088*/ 	.byte	0x04, 0x0a
        /*008a*/ 	.short	(.L_24 - .L_23)
	.align		4
.L_23:
        /*008c*/ 	.word	index@(.nv.constant0._Z21computeRowConvolutionPiPKiS1_iii)
        /*0090*/ 	.short	0x0380
        /*0092*/ 	.short	0x0024


	//----- nvinfo : EIATTR_SW_WAR
	.align		4
.L_24:
        /*0094*/ 	.byte	0x04, 0x36
        /*0096*/ 	.short	(.L_26 - .L_25)
.L_25:
        /*0098*/ 	.word	0x00000008
.L_26:


//--------------------- .nv.callgraph             --------------------------
	.section	.nv.callgraph,"",@"SHT_CUDA_CALLGRAPH"
	.align	4
	.sectionentsize	8
	.align		4
        /*0000*/ 	.word	0x00000000
	.align		4
        /*0004*/ 	.word	0xffffffff
	.align		4
        /*0008*/ 	.word	0x00000000
	.align		4
        /*000c*/ 	.word	0xfffffffe
	.align		4
        /*0010*/ 	.word	0x00000000
	.align		4
        /*0014*/ 	.word	0xfffffffd
	.align		4
        /*0018*/ 	.word	0x00000000
	.align		4
        /*001c*/ 	.word	0xfffffffc


//--------------------- .nv.constant3             --------------------------
	.section	.nv.constant3,"a",@progbits
	.align	4
.nv.constant3:
	.type		d_C_const,@object
	.size		d_C_const,(.L_0 - d_C_const)
d_C_const:
	.zero		36
.L_0:


//--------------------- .text._Z21computeRowConvolutionPiPKiS1_iii --------------------------
	.section	.text._Z21computeRowConvolutionPiPKiS1_iii,"ax",@progbits
	.align	128
        .global         _Z21computeRowConvolutionPiPKiS1_iii
        .type           _Z21computeRowConvolutionPiPKiS1_iii,@function
        .size           _Z21computeRowConvolutionPiPKiS1_iii,(.L_x_3 - _Z21computeRowConvolutionPiPKiS1_iii)
        .other          _Z21computeRowConvolutionPiPKiS1_iii,@"STO_CUDA_ENTRY STV_DEFAULT"
_Z21computeRowConvolutionPiPKiS1_iii:
.text._Z21computeRowConvolutionPiPKiS1_iii:
[----:B------:R-:W-:Y:S01]  /*0000*/  LDC R1, c[0x0][0x37c] ;  /* 0x0000df00ff017b82 */ /* 0x000fe20000000800 */
[----:B------:R-:W0:Y:S07]  /*0010*/  S2R R2, SR_TID.X ;  /* 0x0000000000027919 */ /* 0x000e2e0000002100 */
[----:B------:R-:W0:Y:S08]  /*0020*/  S2UR UR4, SR_CTAID.X ;  /* 0x00000000000479c3 */ /* 0x000e300000002500 */
[----:B------:R-:W0:Y:S08]  /*0030*/  LDC R5, c[0x0][0x360] ;  /* 0x0000d800ff057b82 */ /* 0x000e300000000800 */
[----:B------:R-:W1:Y:S01]  /*0040*/  LDC R0, c[0x0][0x3a0] ;  /* 0x0000e800ff007b82 */ /* 0x000e620000000800 */
[----:B0-----:R-:W-:-:S05]  /*0050*/  IMAD R5, R5, UR4, R2 ;  /* 0x0000000405057c24 */ /* 0x001fca000f8e0202 */
[----:B-1----:R-:W-:-:S13]  /*0060*/  ISETP.GE.AND P0, PT, R5, R0, PT ;  /* 0x000000000500720c */ /* 0x002fda0003f06270 */
[----:B------:R-:W-:Y:S05]  /*0070*/  @P0 EXIT ;  /* 0x000000000000094d */ /* 0x000fea0003800000 */
[----:B------:R-:W0:Y:S01]  /*0080*/  LDC.64 R2, c[0x0][0x398] ;  /* 0x0000e600ff027b82 */ /* 0x000e220000000a00 */
[----:B------:R-:W1:Y:S01]  /*0090*/  LDCU.64 UR4, c[0x0][0x358] ;  /* 0x00006b00ff0477ac */ /* 0x000e620008000a00 */
[----:B0-----:R-:W-:Y:S02]  /*00a0*/  IADD3 R7, PT, PT, R3, -0x1, RZ ;  /* 0xffffffff03077810 */ /* 0x001fe40007ffe0ff */
[----:B------:R-:W-:Y:S02]  /*00b0*/  IADD3 R3, PT, PT, R0, -0x1, RZ ;  /* 0xffffffff00037810 */ /* 0x000fe40007ffe0ff */
[----:B------:R-:W-:-:S13]  /*00c0*/  ISETP.NE.AND P0, PT, R7, R2, PT ;  /* 0x000000020700720c */ /* 0x000fda0003f05270 */
[----:B-1----:R-:W-:Y:S05]  /*00d0*/  @P0 BRA `(.L_x_0) ;  /* 0x0000000000600947 */ /* 0x002fea0003800000 */
[----:B------:R-:W0:Y:S01]  /*00e0*/  LDC.64 R10, c[0x0][0x388] ;  /* 0x0000e200ff0a7b82 */ /* 0x000e220000000a00 */
[C---:B------:R-:W-:Y:S01]  /*00f0*/  VIMNMX R9, PT, PT, R5.reuse, 0x1, !PT ;  /* 0x0000000105097848 */ /* 0x040fe20007fe0100 */
[----:B------:R-:W1:Y:S01]  /*0100*/  LDCU.64 UR6, c[0x3][URZ] ;  /* 0x00c00000ff0677ac */ /* 0x000e620008000a00 */
[----:B------:R-:W-:Y:S02]  /*0110*/  VIMNMX R8, PT, PT, RZ, R5, !PT ;  /* 0x00000005ff087248 */ /* 0x000fe40007fe0100 */
[----:B------:R-:W-:Y:S01]  /*0120*/  VIMNMX R6, PT, PT, R5, -0x1, !PT ;  /* 0xffffffff05067848 */ /* 0x000fe20007fe0100 */
[----:B------:R-:W2:Y:S01]  /*0130*/  LDCU UR8, c[0x3][0x8] ;  /* 0x00c00100ff0877ac */ /* 0x000ea20008000800 */
[CC--:B------:R-:W-:Y:S02]  /*0140*/  ISETP.GT.AND P0, PT, R9.reuse, R0.reuse, PT ;  /* 0x000000000900720c */ /* 0x0c0fe40003f04270 */
[----:B------:R-:W-:Y:S02]  /*0150*/  IADD3 R4, PT, PT, R9, -0x1, RZ ;  /* 0xffffffff09047810 */ /* 0x000fe40007ffe0ff */
[----:B------:R-:W-:-:S02]  /*0160*/  ISETP.GE.AND P1, PT, R8, R0, PT ;  /* 0x000000000800720c */ /* 0x000fc40003f26270 */
[----:B------:R-:W-:Y:S02]  /*0170*/  IADD3 R6, PT, PT, R6, 0x1, RZ ;  /* 0x0000000106067810 */ /* 0x000fe40007ffe0ff */
[----:B------:R-:W-:Y:S02]  /*0180*/  SEL R4, R3, R4, P0 ;  /* 0x0000000403047207 */ /* 0x000fe40000000000 */
[----:B------:R-:W-:Y:S02]  /*0190*/  SEL R8, R8, R3, !P1 ;  /* 0x0000000308087207 */ /* 0x000fe40004800000 */
[----:B------:R-:W-:-:S04]  /*01a0*/  ISETP.GE.AND P0, PT, R6, R0, PT ;  /* 0x000000000600720c */ /* 0x000fc80003f06270 */
[----:B------:R-:W-:Y:S01]  /*01b0*/  SEL R3, R6, R3, !P0 ;  /* 0x0000000306037207 */ /* 0x000fe20004000000 */
[----:B0-----:R-:W-:-:S04]  /*01c0*/  IMAD.WIDE R12, R4, 0x4, R10 ;  /* 0x00000004040c7825 */ /* 0x001fc800078e020a */
[--C-:B------:R-:W-:Y:S02]  /*01d0*/  IMAD.WIDE R14, R8, 0x4, R10.reuse ;  /* 0x00000004080e7825 */ /* 0x100fe400078e020a */
[----:B------:R-:W1:Y:S02]  /*01e0*/  LDG.E R12, desc[UR4][R12.64] ;  /* 0x000000040c0c7981 */ /* 0x000e64000c1e1900 */
[----:B------:R-:W-:Y:S02]  /*01f0*/  IMAD.WIDE R10, R3, 0x4, R10 ;  /* 0x00000004030a7825 */ /* 0x000fe400078e020a */
[----:B------:R-:W3:Y:S04]  /*0200*/  LDG.E R15, desc[UR4][R14.64] ;  /* 0x000000040e0f7981 */ /* 0x000ee8000c1e1900 */
[----:B------:R-:W2:Y:S01]  /*0210*/  LDG.E R11, desc[UR4][R10.64] ;  /* 0x000000040a0b7981 */ /* 0x000ea2000c1e1900 */
[----:B-1----:R-:W-:-:S04]  /*0220*/  IMAD R6, R12, UR6, RZ ;  /* 0x000000060c067c24 */ /* 0x002fc8000f8e02ff */
[----:B---3--:R-:W-:-:S04]  /*0230*/  IMAD R6, R15, UR7, R6 ;  /* 0x000000070f067c24 */ /* 0x008fc8000f8e0206 */
[----:B--2---:R-:W-:Y:S01]  /*0240*/  IMAD R9, R11, UR8, R6 ;  /* 0x000000080b097c24 */ /* 0x004fe2000f8e0206 */
[----:B------:R-:W-:Y:S06]  /*0250*/  BRA `(.L_x_1) ;  /* 0x00000000005c7947 */ /* 0x000fec0003800000 */
.L_x_0:
        /* <DEDUP_REMOVED lines=22> */
[----:B--2---:R-:W-:-:S07]  /*03c0*/  IMAD R9, R11, UR8, R6 ;  /* 0x000000080b097c24 */ /* 0x004fce000f8e0206 */
.L_x_1:
[----:B------:R-:W0:Y:S01]  /*03d0*/  LDC.64 R12, c[0x0][0x390] ;  /* 0x0000e400ff0c7b82 */ /* 0x000e220000000a00 */
[-C--:B------:R-:W-:Y:S01]  /*03e0*/  ISETP.NE.AND P0, PT, R7, R2.reuse, PT ;  /* 0x000000020700720c */ /* 0x080fe20003f05270 */
[----:B------:R-:W1:Y:S01]  /*03f0*/  LDCU UR6, c[0x3][0xc] ;  /* 0x00c00180ff0677ac */ /* 0x000e620008000800 */
[----:B------:R-:W2:Y:S05]  /*0400*/  LDCU.64 UR8, c[0x3][0x10] ;  /* 0x00c00200ff0877ac */ /* 0x000eaa0008000a00 */
[----:B------:R-:W3:Y:S01]  /*0410*/  LDC.64 R6, c[0x0][0x380] ;  /* 0x0000e000ff067b82 */ /* 0x000ee20000000a00 */
[----:B------:R-:W4:Y:S05]  /*0420*/  LDCU.64 UR10, c[0x3][0x18] ;  /* 0x00c00300ff0a77ac */ /* 0x000f2a0008000a00 */
[----:B------:R-:W-:-:S02]  /*0430*/  @P0 IMAD R21, R0, R2, R0 ;  /* 0x0000000200150224 */ /* 0x000fc400078e0200 */
[----:B0-----:R-:W-:-:S03]  /*0440*/  IMAD.WIDE R14, R4, 0x4, R12 ;  /* 0x00000004040e7825 */ /* 0x001fc600078e020c */
[-C--:B------:R-:W-:Y:S01]  /*0450*/  @P0 IADD3 R19, PT, PT, R4, R21.reuse, RZ ;  /* 0x0000001504130210 */ /* 0x080fe20007ffe0ff */
[C-C-:B------:R-:W-:Y:S01]  /*0460*/  IMAD.WIDE R16, R8.reuse, 0x4, R12.reuse ;  /* 0x0000000408107825 */ /* 0x140fe200078e020c */
[----:B------:R0:W1:Y:S03]  /*0470*/  LDG.E R10, desc[UR4][R14.64] ;  /* 0x000000040e0a7981 */ /* 0x000066000c1e1900 */
[----:B------:R-:W-:Y:S01]  /*0480*/  IMAD.WIDE R12, R3, 0x4, R12 ;  /* 0x00000004030c7825 */ /* 0x000fe200078e020c */
[----:B------:R-:W2:Y:S01]  /*0490*/  LDG.E R11, desc[UR4][R16.64] ;  /* 0x00000004100b7981 */ /* 0x000ea2000c1e1900 */
[-C--:B------:R-:W-:Y:S02]  /*04a0*/  @P0 IADD3 R23, PT, PT, R8, R21.reuse, RZ ;  /* 0x0000001508170210 */ /* 0x080fe40007ffe0ff */
[--C-:B---3--:R-:W-:Y:S02]  /*04b0*/  @P0 IMAD.WIDE R18, R19, 0x4, R6.reuse ;  /* 0x0000000413120825 */ /* 0x108fe400078e0206 */
[----:B------:R-:W3:Y:S01]  /*04c0*/  LDG.E R12, desc[UR4][R12.64] ;  /* 0x000000040c0c7981 */ /* 0x000ee2000c1e1900 */
[----:B------:R-:W-:Y:S01]  /*04d0*/  @P0 IADD3 R3, PT, PT, R3, R21, RZ ;  /* 0x0000001503030210 */ /* 0x000fe20007ffe0ff */
[----:B------:R-:W-:-:S02]  /*04e0*/  @P0 IMAD.WIDE R20, R23, 0x4, R6 ;  /* 0x0000000417140825 */ /* 0x000fc400078e0206 */
[----:B------:R-:W4:Y:S02]  /*04f0*/  @P0 LDG.E R18, desc[UR4][R18.64] ;  /* 0x0000000412120981 */ /* 0x000f24000c1e1900 */
[----:B0-----:R-:W-:Y:S02]  /*0500*/  @P0 IMAD.WIDE R14, R3, 0x4, R6 ;  /* 0x00000004030e0825 */ /* 0x001fe400078e0206 */
[----:B------:R-:W5:Y:S04]  /*0510*/  @P0 LDG.E R21, desc[UR4][R20.64] ;  /* 0x0000000414150981 */ /* 0x000f68000c1e1900 */
[----:B------:R-:W5:Y:S01]  /*0520*/  @P0 LDG.E R15, desc[UR4][R14.64] ;  /* 0x000000040e0f0981 */ /* 0x000f62000c1e1900 */
[----:B------:R-:W-:-:S04]  /*0530*/  IMAD R5, R0, R2, R5 ;  /* 0x0000000200057224 */ /* 0x000fc800078e0205 */
[----:B------:R-:W-:-:S04]  /*0540*/  IMAD.WIDE R6, R5, 0x4, R6 ;  /* 0x0000000405067825 */ /* 0x000fc800078e0206 */
[C-C-:B-1----:R-:W-:Y:S02]  /*0550*/  @P0 IMAD R3, R10.reuse, UR6, R9.reuse ;  /* 0x000000060a030c24 */ /* 0x142fe4000f8e0209 */
[----:B------:R-:W-:Y:S01]  /*0560*/  @!P0 IMAD R4, R10, UR6, R9 ;  /* 0x000000060a048c24 */ /* 0x000fe2000f8e0209 */
[----:B------:R-:W0:Y:S01]  /*0570*/  LDCU UR6, c[0x3][0x20] ;  /* 0x00c00400ff0677ac */ /* 0x000e220008000800 */
[C---:B--2---:R-:W-:Y:S02]  /*0580*/  @P0 IMAD R3, R11.reuse, UR8, R3 ;  /* 0x000000080b030c24 */ /* 0x044fe4000f8e0203 */
[----:B------:R-:W-:Y:S02]  /*0590*/  @!P0 IMAD R9, R11, UR8, R4 ;  /* 0x000000080b098c24 */ /* 0x000fe4000f8e0204 */
[C---:B---3--:R-:W-:Y:S02]  /*05a0*/  @P0 IMAD R3, R12.reuse, UR9, R3 ;  /* 0x000000090c030c24 */ /* 0x048fe4000f8e0203 */
[----:B------:R-:W-:-:S04]  /*05b0*/  @!P0 IMAD R3, R12, UR9, R9 ;  /* 0x000000090c038c24 */ /* 0x000fc8000f8e0209 */
[--C-:B----4-:R-:W-:Y:S02]  /*05c0*/  @P0 IMAD R18, R18, UR10, R3.reuse ;  /* 0x0000000a12120c24 */ /* 0x110fe4000f8e0203 */
[----:B------:R-:W-:Y:S02]  /*05d0*/  @!P0 IMAD R10, R10, UR10, R3 ;  /* 0x0000000a0a0a8c24 */ /* 0x000fe4000f8e0203 */
[----:B-----5:R-:W-:Y:S02]  /*05e0*/  @P0 IMAD R18, R21, UR11, R18 ;  /* 0x0000000b15120c24 */ /* 0x020fe4000f8e0212 */
[----:B------:R-:W-:Y:S02]  /*05f0*/  @!P0 IMAD R11, R11, UR11, R10 ;  /* 0x0000000b0b0b8c24 */ /* 0x000fe4000f8e020a */
[----:B0-----:R-:W-:Y:S02]  /*0600*/  @P0 IMAD R15, R15, UR6, R18 ;  /* 0x000000060f0f0c24 */ /* 0x001fe4000f8e0212 */
[----:B------:R-:W-:-:S05]  /*0610*/  @!P0 IMAD R15, R12, UR6, R11 ;  /* 0x000000060c0f8c24 */ /* 0x000fca000f8e020b */
[----:B------:R-:W-:Y:S01]  /*0620*/  STG.E desc[UR4][R6.64], R15 ;  /* 0x0000000f06007986 */ /* 0x000fe2000c101904 */
[----:B------:R-:W-:Y:S05]  /*0630*/  EXIT ;  /* 0x000000000000794d */ /* 0x000fea0003800000 */
.L_x_2:
[----:B------:R-:W-:-:S00]  /*0640*/  BRA `(.L_x_2) ;  /* 0xfffffffc00fc7947 */ /* 0x000fc0000383ffff */
[----:B------:R-:W-:-:S00]  /*0650*/  NOP ;  /* 0x0000000000007918 */ /* 0x000fc00000000000 */
        /* <DEDUP_REMOVED lines=10> */
.L_x_3:


//--------------------- .nv.shared.reserved.0     --------------------------
	.section	.nv.shared.reserved.0,"aw",@nobits
	.weak		__nv_reservedSMEM_offset_0_alias
	.size		__nv_reservedSMEM_offset_0_alias, 0, 64
	.other		__nv_reservedSMEM_offset_0_alias,@"STO_CUDA_RESERVED_SHARED STV_DEFAULT"
__nv_reservedSMEM_offset_0_alias:
	.zero		0
	.zero		64


//--------------------- .nv.constant0._Z21computeRowConvolutionPiPKiS1_iii --------------------------
	.section	.nv.constant0._Z21computeRowConvolutionPiPKiS1_iii,"a",@progbits
	.sectionflags	@""
	.align	4
.nv.constant0._Z21computeRowConvolutionPiPKiS1_iii:
	.zero		932


//--------------------- SYMBOLS --------------------------

	.type		.nv.reservedSmem.offset0,@object
	.size		.nv.reservedSmem.offset0,0x4
